//
// Generated by NVIDIA NVVM Compiler
//
// Compiler Build ID: CL-36424714
// Cuda compilation tools, release 13.0, V13.0.88
// Based on NVVM 20.0.0
//

.version 9.0
.target sm_100
.address_size 64

	// .globl	_Z12merge_tokensPfii

.visible .entry _Z12merge_tokensPfii(
	.param .u64 .ptr .align 1 _Z12merge_tokensPfii_param_0,
	.param .u32 _Z12merge_tokensPfii_param_1,
	.param .u32 _Z12merge_tokensPfii_param_2
)
{
	.reg .pred 	%p<11>;
	.reg .b32 	%r<23>;
	.reg .b32 	%f<61>;
	.reg .b64 	%rd<38>;

	ld.param.u64 	%rd10, [_Z12merge_tokensPfii_param_0];
	ld.param.u32 	%r13, [_Z12merge_tokensPfii_param_2];
	mov.u32 	%r1, %tid.x;
	setp.gt.u32 	%p1, %r1, 1;
	@%p1 bra 	$L__BB0_13;
	cvta.to.global.u64 	%rd1, %rd10;
	mul.lo.s32 	%r14, %r1, %r13;
	shl.b32 	%r15, %r14, 1;
	cvt.s64.s32 	%rd2, %r15;
	add.s32 	%r16, %r15, %r13;
	cvt.s64.s32 	%rd3, %r16;
	setp.lt.s32 	%p2, %r13, 1;
	@%p2 bra 	$L__BB0_13;
	and.b32  	%r2, %r13, 7;
	setp.lt.u32 	%p3, %r13, 8;
	mov.b32 	%r21, 0;
	@%p3 bra 	$L__BB0_5;
	and.b32  	%r21, %r13, 2147483640;
	neg.s32 	%r19, %r21;
	shl.b64 	%rd11, %rd2, 2;
	add.s64 	%rd12, %rd11, %rd1;
	add.s64 	%rd37, %rd12, 16;
	shl.b64 	%rd13, %rd3, 2;
	add.s64 	%rd14, %rd13, %rd1;
	add.s64 	%rd36, %rd14, 16;
$L__BB0_4:
	.pragma "nounroll";
	ld.global.f32 	%f1, [%rd37+-16];
	ld.global.f32 	%f2, [%rd36+-16];
	add.f32 	%f3, %f1, %f2;
	mul.f32 	%f4, %f3, 0f3F000000;
	st.global.f32 	[%rd37+-16], %f4;
	st.global.f32 	[%rd36+-16], %f4;
	ld.global.f32 	%f5, [%rd37+-12];
	ld.global.f32 	%f6, [%rd36+-12];
	add.f32 	%f7, %f5, %f6;
	mul.f32 	%f8, %f7, 0f3F000000;
	st.global.f32 	[%rd37+-12], %f8;
	st.global.f32 	[%rd36+-12], %f8;
	ld.global.f32 	%f9, [%rd37+-8];
	ld.global.f32 	%f10, [%rd36+-8];
	add.f32 	%f11, %f9, %f10;
	mul.f32 	%f12, %f11, 0f3F000000;
	st.global.f32 	[%rd37+-8], %f12;
	st.global.f32 	[%rd36+-8], %f12;
	ld.global.f32 	%f13, [%rd37+-4];
	ld.global.f32 	%f14, [%rd36+-4];
	add.f32 	%f15, %f13, %f14;
	mul.f32 	%f16, %f15, 0f3F000000;
	st.global.f32 	[%rd37+-4], %f16;
	st.global.f32 	[%rd36+-4], %f16;
	ld.global.f32 	%f17, [%rd37];
	ld.global.f32 	%f18, [%rd36];
	add.f32 	%f19, %f17, %f18;
	mul.f32 	%f20, %f19, 0f3F000000;
	st.global.f32 	[%rd37], %f20;
	st.global.f32 	[%rd36], %f20;
	ld.global.f32 	%f21, [%rd37+4];
	ld.global.f32 	%f22, [%rd36+4];
	add.f32 	%f23, %f21, %f22;
	mul.f32 	%f24, %f23, 0f3F000000;
	st.global.f32 	[%rd37+4], %f24;
	st.global.f32 	[%rd36+4], %f24;
	ld.global.f32 	%f25, [%rd37+8];
	ld.global.f32 	%f26, [%rd36+8];
	add.f32 	%f27, %f25, %f26;
	mul.f32 	%f28, %f27, 0f3F000000;
	st.global.f32 	[%rd37+8], %f28;
	st.global.f32 	[%rd36+8], %f28;
	ld.global.f32 	%f29, [%rd37+12];
	ld.global.f32 	%f30, [%rd36+12];
	add.f32 	%f31, %f29, %f30;
	mul.f32 	%f32, %f31, 0f3F000000;
	st.global.f32 	[%rd37+12], %f32;
	st.global.f32 	[%rd36+12], %f32;
	add.s32 	%r19, %r19, 8;
	add.s64 	%rd37, %rd37, 32;
	add.s64 	%rd36, %rd36, 32;
	setp.ne.s32 	%p4, %r19, 0;
	@%p4 bra 	$L__BB0_4;
$L__BB0_5:
	setp.eq.s32 	%p5, %r2, 0;
	@%p5 bra 	$L__BB0_13;
	and.b32  	%r8, %r13, 3;
	setp.lt.u32 	%p6, %r2, 4;
	@%p6 bra 	$L__BB0_8;
	cvt.u64.u32 	%rd15, %r21;
	add.s64 	%rd16, %rd15, %rd2;
	shl.b64 	%rd17, %rd16, 2;
	add.s64 	%rd18, %rd1, %rd17;
	ld.global.f32 	%f33, [%rd18];
	add.s64 	%rd19, %rd15, %rd3;
	shl.b64 	%rd20, %rd19, 2;
	add.s64 	%rd21, %rd1, %rd20;
	ld.global.f32 	%f34, [%rd21];
	add.f32 	%f35, %f33, %f34;
	mul.f32 	%f36, %f35, 0f3F000000;
	st.global.f32 	[%rd18], %f36;
	st.global.f32 	[%rd21], %f36;
	ld.global.f32 	%f37, [%rd18+4];
	ld.global.f32 	%f38, [%rd21+4];
	add.f32 	%f39, %f37, %f38;
	mul.f32 	%f40, %f39, 0f3F000000;
	st.global.f32 	[%rd18+4], %f40;
	st.global.f32 	[%rd21+4], %f40;
	ld.global.f32 	%f41, [%rd18+8];
	ld.global.f32 	%f42, [%rd21+8];
	add.f32 	%f43, %f41, %f42;
	mul.f32 	%f44, %f43, 0f3F000000;
	st.global.f32 	[%rd18+8], %f44;
	st.global.f32 	[%rd21+8], %f44;
	ld.global.f32 	%f45, [%rd18+12];
	ld.global.f32 	%f46, [%rd21+12];
	add.f32 	%f47, %f45, %f46;
	mul.f32 	%f48, %f47, 0f3F000000;
	st.global.f32 	[%rd18+12], %f48;
	st.global.f32 	[%rd21+12], %f48;
	add.s32 	%r21, %r21, 4;
$L__BB0_8:
	setp.eq.s32 	%p7, %r8, 0;
	@%p7 bra 	$L__BB0_13;
	setp.eq.s32 	%p8, %r8, 1;
	@%p8 bra 	$L__BB0_11;
	cvt.u64.u32 	%rd22, %r21;
	add.s64 	%rd23, %rd22, %rd2;
	shl.b64 	%rd24, %rd23, 2;
	add.s64 	%rd25, %rd1, %rd24;
	ld.global.f32 	%f49, [%rd25];
	add.s64 	%rd26, %rd22, %rd3;
	shl.b64 	%rd27, %rd26, 2;
	add.s64 	%rd28, %rd1, %rd27;
	ld.global.f32 	%f50, [%rd28];
	add.f32 	%f51, %f49, %f50;
	mul.f32 	%f52, %f51, 0f3F000000;
	st.global.f32 	[%rd25], %f52;
	st.global.f32 	[%rd28], %f52;
	ld.global.f32 	%f53, [%rd25+4];
	ld.global.f32 	%f54, [%rd28+4];
	add.f32 	%f55, %f53, %f54;
	mul.f32 	%f56, %f55, 0f3F000000;
	st.global.f32 	[%rd25+4], %f56;
	st.global.f32 	[%rd28+4], %f56;
	add.s32 	%r21, %r21, 2;
$L__BB0_11:
	and.b32  	%r18, %r13, 1;
	setp.eq.b32 	%p9, %r18, 1;
	not.pred 	%p10, %p9;
	@%p10 bra 	$L__BB0_13;
	cvt.u64.u32 	%rd29, %r21;
	add.s64 	%rd30, %rd29, %rd2;
	shl.b64 	%rd31, %rd30, 2;
	add.s64 	%rd32, %rd1, %rd31;
	ld.global.f32 	%f57, [%rd32];
	add.s64 	%rd33, %rd29, %rd3;
	shl.b64 	%rd34, %rd33, 2;
	add.s64 	%rd35, %rd1, %rd34;
	ld.global.f32 	%f58, [%rd35];
	add.f32 	%f59, %f57, %f58;
	mul.f32 	%f60, %f59, 0f3F000000;
	st.global.f32 	[%rd32], %f60;
	st.global.f32 	[%rd35], %f60;
$L__BB0_13:
	ret;

}


// ===== COMPILED SASS (sm_100) =====

	.target	sm_100

	.elftype	@"ET_EXEC"


//--------------------- .note.nv.tkinfo           --------------------------
	.section	.note.nv.tkinfo,"",@"SHT_NOTE"
	.sectionflags	@"SHF_NOTE_NV_TKINFO"
	.tkinfo
        /*0018*/ 	.word	0x00000002
        /*0030*/ 	.string	""
        /*0030*/ 	.string	"ptxas"
        /*0030*/ 	.string	"Cuda compilation tools, release 13.0, V13.0.88"
        /*0030*/ 	.string	"Build cuda_13.0.r13.0/compiler.36424714_0"
        /*0030*/ 	.string	"-arch sm_100 -m 64 "



//--------------------- .note.nv.cuinfo           --------------------------
	.section	.note.nv.cuinfo,"",@"SHT_NOTE"
	.sectionflags	@"SHF_NOTE_NV_CUINFO"
        /*0018*/ 	.short	0x0002
        /*001a*/ 	.short	0x0064
        /*001c*/ 	.short	0x0082
	.zero		2


//--------------------- .nv.info                  --------------------------
	.section	.nv.info,"",@"SHT_CUDA_INFO"
	.align	4


	//----- nvinfo : EIATTR_REGCOUNT
	.align		4
        /*0000*/ 	.byte	0x04, 0x2f
        /*0002*/ 	.short	(.L_1 - .L_0)
	.align		4
.L_0:
        /*0004*/ 	.word	index@(_Z12merge_tokensPfii)
        /*0008*/ 	.word	0x00000016


	//----- nvinfo : EIATTR_FRAME_SIZE
	.align		4
.L_1:
        /*000c*/ 	.byte	0x04, 0x11
        /*000e*/ 	.short	(.L_3 - .L_2)
	.align		4
.L_2:
        /*0010*/ 	.word	index@(_Z12merge_tokensPfii)
        /*0014*/ 	.word	0x00000000


	//----- nvinfo : EIATTR_MIN_STACK_SIZE
	.align		4
.L_3:
        /*0018*/ 	.byte	0x04, 0x12
        /*001a*/ 	.short	(.L_5 - .L_4)
	.align		4
.L_4:
        /*001c*/ 	.word	index@(_Z12merge_tokensPfii)
        /*0020*/ 	.word	0x00000000
.L_5:


//--------------------- .nv.compat                --------------------------
	.section	.nv.compat,"",@"SHT_CUDA_COMPAT_INFO"
	.align	4
        /*0000*/ 	.byte	0x02, 0x09, 0x00, 0x00, 0x02, 0x02, 0x01, 0x00, 0x02, 0x05, 0x05, 0x00, 0x03, 0x07, 0x01, 0x01
        /*0010*/ 	.byte	0x02, 0x03, 0x00, 0x00, 0x02, 0x06, 0x01, 0x00, 0x04, 0x0b, 0x08, 0x00, 0x09, 0x00, 0x00, 0x00
        /*0020*/ 	.byte	0x00, 0x00, 0x00, 0x00


//--------------------- .nv.info._Z12merge_tokensPfii --------------------------
	.section	.nv.info._Z12merge_tokensPfii,"",@"SHT_CUDA_INFO"
	.sectionflags	@""
	.align	4


	//----- nvinfo : EIATTR_CUDA_API_VERSION
	.align		4
        /*0000*/ 	.byte	0x04, 0x37
        /*0002*/ 	.short	(.L_7 - .L_6)
.L_6:
        /*0004*/ 	.word	0x00000082


	//----- nvinfo : EIATTR_KPARAM_INFO
	.align		4
.L_7:
        /*0008*/ 	.byte	0x04, 0x17
        /*000a*/ 	.short	(.L_9 - .L_8)
.L_8:
        /*000c*/ 	.word	0x00000000
        /*0010*/ 	.short	0x0002
        /*0012*/ 	.short	0x000c
        /*0014*/ 	.byte	0x00, 0xf0, 0x11, 0x00


	//----- nvinfo : EIATTR_KPARAM_INFO
	.align		4
.L_9:
        /*0018*/ 	.byte	0x04, 0x17
        /*001a*/ 	.short	(.L_11 - .L_10)
.L_10:
        /*001c*/ 	.word	0x00000000
        /*0020*/ 	.short	0x0001
        /*0022*/ 	.short	0x0008
        /*0024*/ 	.byte	0x00, 0xf0, 0x11, 0x00


	//----- nvinfo : EIATTR_KPARAM_INFO
	.align		4
.L_11:
        /*0028*/ 	.byte	0x04, 0x17
        /*002a*/ 	.short	(.L_13 - .L_12)
.L_12:
        /*002c*/ 	.word	0x00000000
        /*0030*/ 	.short	0x0000
        /*0032*/ 	.short	0x0000
        /*0034*/ 	.byte	0x00, 0xf5, 0x21, 0x00


	//----- nvinfo : EIATTR_SPARSE_MMA_MASK
	.align		4
.L_13:
        /*0038*/ 	.byte	0x03, 0x50
        /*003a*/ 	.short	0x0000


	//----- nvinfo : EIATTR_MAXREG_COUNT
	.align		4
        /*003c*/ 	.byte	0x03, 0x1b
        /*003e*/ 	.short	0x00ff


	//----- nvinfo : EIATTR_MERCURY_ISA_VERSION
	.align		4
        /*0040*/ 	.byte	0x03, 0x5f
        /*0042*/ 	.short	0x0101


	//----- nvinfo : EIATTR_VRC_CTA_INIT_COUNT
	.align		4
        /*0044*/ 	.byte	0x02, 0x4a
	.zero		1
	.zero		1


	//----- nvinfo : EIATTR_EXIT_INSTR_OFFSETS
	.align		4
        /*0048*/ 	.byte	0x04, 0x1c
        /*004a*/ 	.short	(.L_15 - .L_14)


	//   ....[0]....
.L_14:
        /*004c*/ 	.word	0x00000030


	//   ....[1]....
        /*0050*/ 	.word	0x00000060


	//   ....[2]....
        /*0054*/ 	.word	0x00000580


	//   ....[3]....
        /*0058*/ 	.word	0x000007f0


	//   ....[4]....
        /*005c*/ 	.word	0x000009a0


	//   ....[5]....
        /*0060*/ 	.word	0x00000aa0


	//----- nvinfo : EIATTR_CBANK_PARAM_SIZE
	.align		4
.L_15:
        /*0064*/ 	.byte	0x03, 0x19
        /*0066*/ 	.short	0x0010


	//----- nvinfo : EIATTR_PARAM_CBANK
	.align		4
        /*0068*/ 	.byte	0x04, 0x0a
        /*006a*/ 	.short	(.L_17 - .L_16)
	.align		4
.L_16:
        /*006c*/ 	.word	index@(.nv.constant0._Z12merge_tokensPfii)
        /*0070*/ 	.short	0x0380
        /*0072*/ 	.short	0x0010


	//----- nvinfo : EIATTR_SW_WAR
	.align		4
.L_17:
        /*0074*/ 	.byte	0x04, 0x36
        /*0076*/ 	.short	(.L_19 - .L_18)
.L_18:
        /*0078*/ 	.word	0x00000008
.L_19:


//--------------------- .nv.callgraph             --------------------------
	.section	.nv.callgraph,"",@"SHT_CUDA_CALLGRAPH"
	.align	4
	.sectionentsize	8
	.align		4
        /*0000*/ 	.word	0x00000000
	.align		4
        /*0004*/ 	.word	0xffffffff
	.align		4
        /*0008*/ 	.word	0x00000000
	.align		4
        /*000c*/ 	.word	0xfffffffe
	.align		4
        /*0010*/ 	.word	0x00000000
	.align		4
        /*0014*/ 	.word	0xfffffffd
	.align		4
        /*0018*/ 	.word	0x00000000
	.align		4
        /*001c*/ 	.word	0xfffffffc


//--------------------- .text._Z12merge_tokensPfii --------------------------
	.section	.text._Z12merge_tokensPfii,"ax",@progbits
	.align	128
        .global         _Z12merge_tokensPfii
        .type           _Z12merge_tokensPfii,@function
        .size           _Z12merge_tokensPfii,(.L_x_5 - _Z12merge_tokensPfii)
        .other          _Z12merge_tokensPfii,@"STO_CUDA_ENTRY STV_DEFAULT"
_Z12merge_tokensPfii:
.text._Z12merge_tokensPfii:
[----:B------:R-:W-:Y:S01]  /*0000*/  LDC R1, c[0x0][0x37c] ;  /* 0x0000df00ff017b82 */ /* 0x000fe20000000800 */
[----:B------:R-:W0:Y:S02]  /*0010*/  S2R R0, SR_TID.X ;  /* 0x0000000000007919 */ /* 0x000e240000002100 */
[----:B0-----:R-:W-:-:S13]  /*0020*/  ISETP.GT.U32.AND P0, PT, R0, 0x1, PT ;  /* 0x000000010000780c */ /* 0x001fda0003f04070 */
[----:B------:R-:W-:Y:S05]  /*0030*/  @P0 EXIT ;  /* 0x000000000000094d */ /* 0x000fea0003800000 */
[----:B------:R-:W0:Y:S02]  /*0040*/  LDC R13, c[0x0][0x38c] ;  /* 0x0000e300ff0d7b82 */ /* 0x000e240000000800 */
[----:B0-----:R-:W-:-:S13]  /*0050*/  ISETP.GE.AND P0, PT, R13, 0x1, PT ;  /* 0x000000010d00780c */ /* 0x001fda0003f06270 */
[----:B------:R-:W-:Y:S05]  /*0060*/  @!P0 EXIT ;  /* 0x000000000000894d */ /* 0x000fea0003800000 */
[C---:B------:R-:W-:Y:S01]  /*0070*/  ISETP.GE.U32.AND P1, PT, R13.reuse, 0x8, PT ;  /* 0x000000080d00780c */ /* 0x040fe20003f26070 */
[----:B------:R-:W-:Y:S01]  /*0080*/  IMAD R0, R0, R13, RZ ;  /* 0x0000000d00007224 */ /* 0x000fe200078e02ff */
[----:B------:R-:W-:Y:S01]  /*0090*/  LOP3.LUT R12, R13, 0x7, RZ, 0xc0, !PT ;  /* 0x000000070d0c7812 */ /* 0x000fe200078ec0ff */
[----:B------:R-:W0:Y:S01]  /*00a0*/  LDCU.64 UR4, c[0x0][0x358] ;  /* 0x00006b00ff0477ac */ /* 0x000e220008000a00 */
[----:B------:R-:W-:Y:S02]  /*00b0*/  IMAD.MOV.U32 R7, RZ, RZ, RZ ;  /* 0x000000ffff077224 */ /* 0x000fe400078e00ff */
[----:B------:R-:W-:Y:S01]  /*00c0*/  IMAD.SHL.U32 R0, R0, 0x2, RZ ;  /* 0x0000000200007824 */ /* 0x000fe200078e00ff */
[----:B------:R-:W-:-:S03]  /*00d0*/  ISETP.NE.AND P0, PT, R12, RZ, PT ;  /* 0x000000ff0c00720c */ /* 0x000fc60003f05270 */
[----:B------:R-:W-:Y:S01]  /*00e0*/  IMAD.IADD R6, R0, 0x1, R13 ;  /* 0x0000000100067824 */ /* 0x000fe200078e020d */
[----:B------:R-:W-:-:S04]  /*00f0*/  SHF.R.S32.HI R9, RZ, 0x1f, R0 ;  /* 0x0000001fff097819 */ /* 0x000fc80000011400 */
[----:B------:R-:W-:Y:S01]  /*0100*/  SHF.R.S32.HI R11, RZ, 0x1f, R6 ;  /* 0x0000001fff0b7819 */ /* 0x000fe20000011406 */
[----:B------:R-:W-:Y:S06]  /*0110*/  @!P1 BRA `(.L_x_0) ;  /* 0x0000000400189947 */ /* 0x000fec0003800000 */
[----:B------:R-:W1:Y:S01]  /*0120*/  LDCU.64 UR6, c[0x0][0x380] ;  /* 0x00007000ff0677ac */ /* 0x000e620008000a00 */
[----:B------:R-:W-:-:S04]  /*0130*/  LOP3.LUT R7, R13, 0x7ffffff8, RZ, 0xc0, !PT ;  /* 0x7ffffff80d077812 */ /* 0x000fc800078ec0ff */
[----:B------:R-:W-:Y:S02]  /*0140*/  IADD3 R8, PT, PT, -R7, RZ, RZ ;  /* 0x000000ff07087210 */ /* 0x000fe40007ffe1ff */
[----:B-1----:R-:W-:Y:S02]  /*0150*/  LEA R14, P1, R0, UR6, 0x2 ;  /* 0x00000006000e7c11 */ /* 0x002fe4000f8210ff */
[----:B------:R-:W-:Y:S02]  /*0160*/  LEA R10, P3, R6, UR6, 0x2 ;  /* 0x00000006060a7c11 */ /* 0x000fe4000f8610ff */
[----:B------:R-:W-:Y:S02]  /*0170*/  IADD3 R14, P2, PT, R14, 0x10, RZ ;  /* 0x000000100e0e7810 */ /* 0x000fe40007f5e0ff */
[----:B------:R-:W-:Y:S02]  /*0180*/  IADD3 R10, P4, PT, R10, 0x10, RZ ;  /* 0x000000100a0a7810 */ /* 0x000fe40007f9e0ff */
[----:B------:R-:W-:-:S02]  /*0190*/  LEA.HI.X R19, R0, UR7, R9, 0x2, P1 ;  /* 0x0000000700137c11 */ /* 0x000fc400088f1409 */
[----:B------:R-:W-:-:S03]  /*01a0*/  LEA.HI.X R15, R6, UR7, R11, 0x2, P3 ;  /* 0x00000007060f7c11 */ /* 0x000fc600098f140b */
[----:B------:R-:W-:Y:S02]  /*01b0*/  IMAD.X R19, RZ, RZ, R19, P2 ;  /* 0x000000ffff137224 */ /* 0x000fe400010e0613 */
[----:B------:R-:W-:-:S07]  /*01c0*/  IMAD.X R15, RZ, RZ, R15, P4 ;  /* 0x000000ffff0f7224 */ /* 0x000fce00020e060f */
.L_x_1:
[----:B-1----:R-:W-:Y:S01]  /*01d0*/  MOV R4, R14 ;  /* 0x0000000e00047202 */ /* 0x002fe20000000f00 */
[----:B------:R-:W-:Y:S01]  /*01e0*/  IMAD.MOV.U32 R5, RZ, RZ, R19 ;  /* 0x000000ffff057224 */ /* 0x000fe200078e0013 */
[----:B------:R-:W-:Y:S01]  /*01f0*/  MOV R3, R15 ;  /* 0x0000000f00037202 */ /* 0x000fe20000000f00 */
[----:B------:R-:W-:-:S03]  /*0200*/  IMAD.MOV.U32 R2, RZ, RZ, R10 ;  /* 0x000000ffff027224 */ /* 0x000fc600078e000a */
[----:B0-----:R-:W2:Y:S04]  /*0210*/  LDG.E R10, desc[UR4][R4.64+-0x10] ;  /* 0xfffff004040a7981 */ /* 0x001ea8000c1e1900 */
[----:B------:R-:W2:Y:S02]  /*0220*/  LDG.E R15, desc[UR4][R2.64+-0x10] ;  /* 0xfffff004020f7981 */ /* 0x000ea4000c1e1900 */
[----:B--2---:R-:W-:-:S04]  /*0230*/  FADD R10, R10, R15 ;  /* 0x0000000f0a0a7221 */ /* 0x004fc80000000000 */
[----:B------:R-:W-:-:S05]  /*0240*/  FMUL R15, R10, 0.5 ;  /* 0x3f0000000a0f7820 */ /* 0x000fca0000400000 */
[----:B------:R-:W-:Y:S04]  /*0250*/  STG.E desc[UR4][R4.64+-0x10], R15 ;  /* 0xfffff00f04007986 */ /* 0x000fe8000c101904 */
[----:B------:R0:W-:Y:S04]  /*0260*/  STG.E desc[UR4][R2.64+-0x10], R15 ;  /* 0xfffff00f02007986 */ /* 0x0001e8000c101904 */
[----:B------:R-:W2:Y:S04]  /*0270*/  LDG.E R17, desc[UR4][R2.64+-0xc] ;  /* 0xfffff40402117981 */ /* 0x000ea8000c1e1900 */
        /* <DEDUP_REMOVED lines=11> */
[----:B0-----:R-:W3:Y:S04]  /*0330*/  LDG.E R15, desc[UR4][R2.64+-0x4] ;  /* 0xfffffc04020f7981 */ /* 0x001ee8000c1e1900 */
[----:B------:R-:W3:Y:S02]  /*0340*/  LDG.E R10, desc[UR4][R4.64+-0x4] ;  /* 0xfffffc04040a7981 */ /* 0x000ee4000c1e1900 */
[----:B---3--:R-:W-:-:S04]  /*0350*/  FADD R10, R10, R15 ;  /* 0x0000000f0a0a7221 */ /* 0x008fc80000000000 */
[----:B------:R-:W-:-:S05]  /*0360*/  FMUL R15, R10, 0.5 ;  /* 0x3f0000000a0f7820 */ /* 0x000fca0000400000 */
[----:B------:R-:W-:Y:S04]  /*0370*/  STG.E desc[UR4][R4.64+-0x4], R15 ;  /* 0xfffffc0f04007986 */ /* 0x000fe8000c101904 */
[----:B------:R0:W-:Y:S04]  /*0380*/  STG.E desc[UR4][R2.64+-0x4], R15 ;  /* 0xfffffc0f02007986 */ /* 0x0001e8000c101904 */
[----:B-1----:R-:W3:Y:S04]  /*0390*/  LDG.E R17, desc[UR4][R2.64] ;  /* 0x0000000402117981 */ /* 0x002ee8000c1e1900 */
[----:B------:R-:W3:Y:S02]  /*03a0*/  LDG.E R10, desc[UR4][R4.64] ;  /* 0x00000004040a7981 */ /* 0x000ee4000c1e1900 */
[----:B---3--:R-:W-:-:S04]  /*03b0*/  FADD R10, R10, R17 ;  /* 0x000000110a0a7221 */ /* 0x008fc80000000000 */
[----:B------:R-:W-:-:S05]  /*03c0*/  FMUL R17, R10, 0.5 ;  /* 0x3f0000000a117820 */ /* 0x000fca0000400000 */
[----:B------:R-:W-:Y:S04]  /*03d0*/  STG.E desc[UR4][R4.64], R17 ;  /* 0x0000001104007986 */ /* 0x000fe8000c101904 */
[----:B------:R1:W-:Y:S04]  /*03e0*/  STG.E desc[UR4][R2.64], R17 ;  /* 0x0000001102007986 */ /* 0x0003e8000c101904 */
[----:B--2---:R-:W2:Y:S04]  /*03f0*/  LDG.E R19, desc[UR4][R2.64+0x4] ;  /* 0x0000040402137981 */ /* 0x004ea8000c1e1900 */
        /* <DEDUP_REMOVED lines=12> */
[----:B------:R-:W3:Y:S01]  /*04c0*/  LDG.E R10, desc[UR4][R4.64+0xc] ;  /* 0x00000c04040a7981 */ /* 0x000ee2000c1e1900 */
[----:B------:R-:W-:Y:S01]  /*04d0*/  VIADD R8, R8, 0x8 ;  /* 0x0000000808087836 */ /* 0x000fe20000000000 */
[----:B------:R-:W-:-:S04]  /*04e0*/  IADD3 R14, P2, PT, R4, 0x20, RZ ;  /* 0x00000020040e7810 */ /* 0x000fc80007f5e0ff */
[----:B------:R-:W-:Y:S01]  /*04f0*/  ISETP.NE.AND P1, PT, R8, RZ, PT ;  /* 0x000000ff0800720c */ /* 0x000fe20003f25270 */
[----:B--2---:R-:W-:Y:S02]  /*0500*/  IMAD.X R19, RZ, RZ, R5, P2 ;  /* 0x000000ffff137224 */ /* 0x004fe400010e0605 */
[----:B---3--:R-:W-:-:S04]  /*0510*/  FADD R10, R10, R17 ;  /* 0x000000110a0a7221 */ /* 0x008fc80000000000 */
[----:B------:R-:W-:Y:S01]  /*0520*/  FMUL R17, R10, 0.5 ;  /* 0x3f0000000a117820 */ /* 0x000fe20000400000 */
[----:B------:R-:W-:-:S04]  /*0530*/  IADD3 R10, P3, PT, R2, 0x20, RZ ;  /* 0x00000020020a7810 */ /* 0x000fc80007f7e0ff */
[----:B------:R1:W-:Y:S01]  /*0540*/  STG.E desc[UR4][R4.64+0xc], R17 ;  /* 0x00000c1104007986 */ /* 0x0003e2000c101904 */
[----:B0-----:R-:W-:-:S03]  /*0550*/  IADD3.X R15, PT, PT, RZ, R3, RZ, P3, !PT ;  /* 0x00000003ff0f7210 */ /* 0x001fc60001ffe4ff */
[----:B------:R1:W-:Y:S01]  /*0560*/  STG.E desc[UR4][R2.64+0xc], R17 ;  /* 0x00000c1102007986 */ /* 0x0003e2000c101904 */
[----:B------:R-:W-:Y:S05]  /*0570*/  @P1 BRA `(.L_x_1) ;  /* 0xfffffffc00141947 */ /* 0x000fea000383ffff */
.L_x_0:
[----:B0-----:R-:W-:Y:S05]  /*0580*/  @!P0 EXIT ;  /* 0x000000000000894d */ /* 0x001fea0003800000 */
[----:B------:R-:W-:Y:S02]  /*0590*/  ISETP.GE.U32.AND P1, PT, R12, 0x4, PT ;  /* 0x000000040c00780c */ /* 0x000fe40003f26070 */
[----:B------:R-:W-:-:S04]  /*05a0*/  LOP3.LUT R10, R13, 0x3, RZ, 0xc0, !PT ;  /* 0x000000030d0a7812 */ /* 0x000fc800078ec0ff */
[----:B------:R-:W-:-:S07]  /*05b0*/  ISETP.NE.AND P0, PT, R10, RZ, PT ;  /* 0x000000ff0a00720c */ /* 0x000fce0003f05270 */
[----:B------:R-:W-:Y:S06]  /*05c0*/  @!P1 BRA `(.L_x_2) ;  /* 0x0000000000889947 */ /* 0x000fec0003800000 */
[----:B------:R-:W0:Y:S01]  /*05d0*/  LDCU.64 UR6, c[0x0][0x380] ;  /* 0x00007000ff0677ac */ /* 0x000e220008000a00 */
[-C--:B-1----:R-:W-:Y:S02]  /*05e0*/  IADD3 R3, P1, PT, R0, R7.reuse, RZ ;  /* 0x0000000700037210 */ /* 0x082fe40007f3e0ff */
[----:B------:R-:W-:-:S03]  /*05f0*/  IADD3 R5, P2, PT, R6, R7, RZ ;  /* 0x0000000706057210 */ /* 0x000fc60007f5e0ff */
[----:B------:R-:W-:Y:S02]  /*0600*/  IMAD.X R12, RZ, RZ, R9, P1 ;  /* 0x000000ffff0c7224 */ /* 0x000fe400008e0609 */
[----:B------:R-:W-:Y:S01]  /*0610*/  IMAD.X R8, RZ, RZ, R11, P2 ;  /* 0x000000ffff087224 */ /* 0x000fe200010e060b */
[----:B0-----:R-:W-:Y:S02]  /*0620*/  LEA R2, P1, R3, UR6, 0x2 ;  /* 0x0000000603027c11 */ /* 0x001fe4000f8210ff */
[----:B------:R-:W-:Y:S02]  /*0630*/  LEA R4, P2, R5, UR6, 0x2 ;  /* 0x0000000605047c11 */ /* 0x000fe4000f8410ff */
[----:B------:R-:W-:Y:S02]  /*0640*/  LEA.HI.X R3, R3, UR7, R12, 0x2, P1 ;  /* 0x0000000703037c11 */ /* 0x000fe400088f140c */
[----:B------:R-:W-:-:S03]  /*0650*/  LEA.HI.X R5, R5, UR7, R8, 0x2, P2 ;  /* 0x0000000705057c11 */ /* 0x000fc600090f1408 */
        /* <DEDUP_REMOVED lines=10> */
[----:B------:R2:W-:Y:S04]  /*0700*/  STG.E desc[UR4][R2.64+0x4], R17 ;  /* 0x0000041102007986 */ /* 0x0005e8000c101904 */
[----:B------:R2:W-:Y:S04]  /*0710*/  STG.E desc[UR4][R4.64+0x4], R17 ;  /* 0x0000041104007986 */ /* 0x0005e8000c101904 */
[----:B------:R-:W3:Y:S04]  /*0720*/  LDG.E R19, desc[UR4][R4.64+0x8] ;  /* 0x0000080404137981 */ /* 0x000ee8000c1e1900 */
[----:B------:R-:W3:Y:S02]  /*0730*/  LDG.E R8, desc[UR4][R2.64+0x8] ;  /* 0x0000080402087981 */ /* 0x000ee4000c1e1900 */
[----:B---3--:R-:W-:-:S04]  /*0740*/  FADD R8, R8, R19 ;  /* 0x0000001308087221 */ /* 0x008fc80000000000 */
[----:B------:R-:W-:-:S05]  /*0750*/  FMUL R19, R8, 0.5 ;  /* 0x3f00000008137820 */ /* 0x000fca0000400000 */
[----:B------:R2:W-:Y:S04]  /*0760*/  STG.E desc[UR4][R2.64+0x8], R19 ;  /* 0x0000081302007986 */ /* 0x0005e8000c101904 */
[----:B------:R2:W-:Y:S04]  /*0770*/  STG.E desc[UR4][R4.64+0x8], R19 ;  /* 0x0000081304007986 */ /* 0x0005e8000c101904 */
[----:B0-----:R-:W3:Y:S04]  /*0780*/  LDG.E R15, desc[UR4][R4.64+0xc] ;  /* 0x00000c04040f7981 */ /* 0x001ee8000c1e1900 */
[----:B------:R-:W3:Y:S01]  /*0790*/  LDG.E R8, desc[UR4][R2.64+0xc] ;  /* 0x00000c0402087981 */ /* 0x000ee2000c1e1900 */
[----:B------:R-:W-:Y:S01]  /*07a0*/  IADD3 R7, PT, PT, R7, 0x4, RZ ;  /* 0x0000000407077810 */ /* 0x000fe20007ffe0ff */
[----:B---3--:R-:W-:-:S04]  /*07b0*/  FADD R8, R8, R15 ;  /* 0x0000000f08087221 */ /* 0x008fc80000000000 */
[----:B------:R-:W-:-:S05]  /*07c0*/  FMUL R15, R8, 0.5 ;  /* 0x3f000000080f7820 */ /* 0x000fca0000400000 */
[----:B------:R2:W-:Y:S04]  /*07d0*/  STG.E desc[UR4][R2.64+0xc], R15 ;  /* 0x00000c0f02007986 */ /* 0x0005e8000c101904 */
[----:B------:R2:W-:Y:S02]  /*07e0*/  STG.E desc[UR4][R4.64+0xc], R15 ;  /* 0x00000c0f04007986 */ /* 0x0005e4000c101904 */
.L_x_2:
[----:B------:R-:W-:Y:S05]  /*07f0*/  @!P0 EXIT ;  /* 0x000000000000894d */ /* 0x000fea0003800000 */
[----:B------:R-:W-:Y:S02]  /*0800*/  ISETP.NE.AND P1, PT, R10, 0x1, PT ;  /* 0x000000010a00780c */ /* 0x000fe40003f25270 */
[----:B------:R-:W-:-:S04]  /*0810*/  LOP3.LUT R13, R13, 0x1, RZ, 0xc0, !PT ;  /* 0x000000010d0d7812 */ /* 0x000fc800078ec0ff */
[----:B------:R-:W-:-:S07]  /*0820*/  ISETP.NE.U32.AND P0, PT, R13, 0x1, PT ;  /* 0x000000010d00780c */ /* 0x000fce0003f05070 */
[----:B------:R-:W-:Y:S06]  /*0830*/  @!P1 BRA `(.L_x_3) ;  /* 0x0000000000589947 */ /* 0x000fec0003800000 */
[----:B------:R-:W0:Y:S01]  /*0840*/  LDCU.64 UR6, c[0x0][0x380] ;  /* 0x00007000ff0677ac */ /* 0x000e220008000a00 */
[-C--:B-12---:R-:W-:Y:S02]  /*0850*/  IADD3 R3, P1, PT, R0, R7.reuse, RZ ;  /* 0x0000000700037210 */ /* 0x086fe40007f3e0ff */
[----:B------:R-:W-:-:S03]  /*0860*/  IADD3 R10, P2, PT, R6, R7, RZ ;  /* 0x00000007060a7210 */ /* 0x000fc60007f5e0ff */
[----:B------:R-:W-:Y:S02]  /*0870*/  IMAD.X R8, RZ, RZ, R9, P1 ;  /* 0x000000ffff087224 */ /* 0x000fe400008e0609 */
[----:B------:R-:W-:Y:S01]  /*0880*/  IMAD.X R13, RZ, RZ, R11, P2 ;  /* 0x000000ffff0d7224 */ /* 0x000fe200010e060b */
[C---:B0-----:R-:W-:Y:S02]  /*0890*/  LEA R4, P1, R3.reuse, UR6, 0x2 ;  /* 0x0000000603047c11 */ /* 0x041fe4000f8210ff */
[C---:B------:R-:W-:Y:S02]  /*08a0*/  LEA R2, P2, R10.reuse, UR6, 0x2 ;  /* 0x000000060a027c11 */ /* 0x040fe4000f8410ff */
[----:B------:R-:W-:Y:S02]  /*08b0*/  LEA.HI.X R5, R3, UR7, R8, 0x2, P1 ;  /* 0x0000000703057c11 */ /* 0x000fe400088f1408 */
[----:B------:R-:W-:-:S03]  /*08c0*/  LEA.HI.X R3, R10, UR7, R13, 0x2, P2 ;  /* 0x000000070a037c11 */ /* 0x000fc600090f140d */
[----:B------:R-:W2:Y:S04]  /*08d0*/  LDG.E R8, desc[UR4][R4.64] ;  /* 0x0000000404087981 */ /* 0x000ea8000c1e1900 */
[----:B------:R-:W2:Y:S02]  /*08e0*/  LDG.E R13, desc[UR4][R2.64] ;  /* 0x00000004020d7981 */ /* 0x000ea4000c1e1900 */
[----:B--2---:R-:W-:-:S04]  /*08f0*/  FADD R8, R8, R13 ;  /* 0x0000000d08087221 */ /* 0x004fc80000000000 */
[----:B------:R-:W-:-:S05]  /*0900*/  FMUL R13, R8, 0.5 ;  /* 0x3f000000080d7820 */ /* 0x000fca0000400000 */
[----:B------:R0:W-:Y:S04]  /*0910*/  STG.E desc[UR4][R4.64], R13 ;  /* 0x0000000d04007986 */ /* 0x0001e8000c101904 */
[----:B------:R0:W-:Y:S04]  /*0920*/  STG.E desc[UR4][R2.64], R13 ;  /* 0x0000000d02007986 */ /* 0x0001e8000c101904 */
[----:B------:R-:W2:Y:S04]  /*0930*/  LDG.E R15, desc[UR4][R2.64+0x4] ;  /* 0x00000404020f7981 */ /* 0x000ea8000c1e1900 */
[----:B------:R-:W2:Y:S01]  /*0940*/  LDG.E R8, desc[UR4][R4.64+0x4] ;  /* 0x0000040404087981 */ /* 0x000ea2000c1e1900 */
[----:B------:R-:W-:Y:S01]  /*0950*/  IADD3 R7, PT, PT, R7, 0x2, RZ ;  /* 0x0000000207077810 */ /* 0x000fe20007ffe0ff */
[----:B--2---:R-:W-:-:S04]  /*0960*/  FADD R8, R8, R15 ;  /* 0x0000000f08087221 */ /* 0x004fc80000000000 */
[----:B------:R-:W-:-:S05]  /*0970*/  FMUL R15, R8, 0.5 ;  /* 0x3f000000080f7820 */ /* 0x000fca0000400000 */
[----:B------:R0:W-:Y:S04]  /*0980*/  STG.E desc[UR4][R4.64+0x4], R15 ;  /* 0x0000040f04007986 */ /* 0x0001e8000c101904 */
[----:B------:R0:W-:Y:S02]  /*0990*/  STG.E desc[UR4][R2.64+0x4], R15 ;  /* 0x0000040f02007986 */ /* 0x0001e4000c101904 */
.L_x_3:
[----:B------:R-:W-:Y:S05]  /*09a0*/  @P0 EXIT ;  /* 0x000000000000094d */ /* 0x000fea0003800000 */
[----:B------:R-:W0:Y:S01]  /*09b0*/  LDCU.64 UR6, c[0x0][0x380] ;  /* 0x00007000ff0677ac */ /* 0x000e220008000a00 */
[-C--:B------:R-:W-:Y:S02]  /*09c0*/  IADD3 R0, P0, PT, R0, R7.reuse, RZ ;  /* 0x0000000700007210 */ /* 0x080fe40007f1e0ff */
[----:B------:R-:W-:-:S03]  /*09d0*/  IADD3 R6, P1, PT, R6, R7, RZ ;  /* 0x0000000706067210 */ /* 0x000fc60007f3e0ff */
[----:B------:R-:W-:Y:S01]  /*09e0*/  IMAD.X R9, RZ, RZ, R9, P0 ;  /* 0x000000ffff097224 */ /* 0x000fe200000e0609 */
[----:B------:R-:W-:Y:S02]  /*09f0*/  IADD3.X R11, PT, PT, RZ, R11, RZ, P1, !PT ;  /* 0x0000000bff0b7210 */ /* 0x000fe40000ffe4ff */
[----:B012---:R-:W-:Y:S02]  /*0a00*/  LEA R2, P0, R0, UR6, 0x2 ;  /* 0x0000000600027c11 */ /* 0x007fe4000f8010ff */
        /* <DEDUP_REMOVED lines=8> */
[----:B------:R-:W-:Y:S01]  /*0a90*/  STG.E desc[UR4][R4.64], R7 ;  /* 0x0000000704007986 */ /* 0x000fe2000c101904 */
[----:B------:R-:W-:Y:S05]  /*0aa0*/  EXIT ;  /* 0x000000000000794d */ /* 0x000fea0003800000 */
.L_x_4:
[----:B------:R-:W-:-:S00]  /*0ab0*/  BRA `(.L_x_4) ;  /* 0xfffffffc00fc7947 */ /* 0x000fc0000383ffff */
[----:B------:R-:W-:-:S00]  /*0ac0*/  NOP ;  /* 0x0000000000007918 */ /* 0x000fc00000000000 */
        /* <DEDUP_REMOVED lines=11> */
.L_x_5:


//--------------------- .nv.shared.reserved.0     --------------------------
	.section	.nv.shared.reserved.0,"aw",@nobits
	.weak		__nv_reservedSMEM_offset_0_alias
	.size		__nv_reservedSMEM_offset_0_alias, 0, 64
	.other		__nv_reservedSMEM_offset_0_alias,@"STO_CUDA_RESERVED_SHARED STV_DEFAULT"
__nv_reservedSMEM_offset_0_alias:
	.zero		0
	.zero		64


//--------------------- .nv.constant0._Z12merge_tokensPfii --------------------------
	.section	.nv.constant0._Z12merge_tokensPfii,"a",@progbits
	.sectionflags	@""
	.align	4
.nv.constant0._Z12merge_tokensPfii:
	.zero		912


//--------------------- SYMBOLS --------------------------

	.type		.nv.reservedSmem.offset0,@object
	.size		.nv.reservedSmem.offset0,0x4
